	.headerflags	@"EF_CUDA_TEXMODE_UNIFIED EF_CUDA_64BIT_ADDRESS EF_CUDA_ACCELERATORS EF_CUDA_SM90 EF_CUDA_VIRTUAL_SM(EF_CUDA_SM90)"
	.elftype	@"ET_EXEC"


//--------------------- .nv.info                  --------------------------
	.section	.nv.info,"",@"SHT_CUDA_INFO"
	.align	4


	//----- nvinfo : EIATTR_REGCOUNT
	.align		4
        /*0000*/ 	.byte	0x04, 0x2f
        /*0002*/ 	.short	(.L_2 - .L_1)
	.align		4
.L_1:
        /*0004*/ 	.word	index@(triton_per_fused_convolution_native_group_norm_0)
        /*0008*/ 	.word	0x0000001e


	//----- nvinfo : EIATTR_MIN_STACK_SIZE
	.align		4
.L_2:
        /*000c*/ 	.byte	0x04, 0x12
        /*000e*/ 	.short	(.L_4 - .L_3)
	.align		4
.L_3:
        /*0010*/ 	.word	index@(triton_per_fused_convolution_native_group_norm_0)
        /*0014*/ 	.word	0x00000000


	//----- nvinfo : EIATTR_FRAME_SIZE
	.align		4
.L_4:
        /*0018*/ 	.byte	0x04, 0x11
        /*001a*/ 	.short	(.L_6 - .L_5)
	.align		4
.L_5:
        /*001c*/ 	.word	index@(triton_per_fused_convolution_native_group_norm_0)
        /*0020*/ 	.word	0x00000000


	//----- nvinfo : EIATTR_MIN_STACK_SIZE
	.align		4
.L_6:
        /*0024*/ 	.byte	0x04, 0x12
        /*0026*/ 	.short	(.L_8 - .L_7)
	.align		4
.L_7:
        /*0028*/ 	.word	index@(triton_per_fused_convolution_native_group_norm_0)
        /*002c*/ 	.word	0x00000000
.L_8:


//--------------------- .nv.info.triton_per_fused_convolution_native_group_norm_0 --------------------------
	.section	.nv.info.triton_per_fused_convolution_native_group_norm_0,"",@"SHT_CUDA_INFO"
	.sectionflags	@""
	.align	4


	//----- nvinfo : EIATTR_CUDA_API_VERSION
	.align		4
        /*0000*/ 	.byte	0x04, 0x37
        /*0002*/ 	.short	(.L_10 - .L_9)
.L_9:
        /*0004*/ 	.word	0x0000007c


	//----- nvinfo : EIATTR_KPARAM_INFO
	.align		4
.L_10:
        /*0008*/ 	.byte	0x04, 0x17
        /*000a*/ 	.short	(.L_12 - .L_11)
.L_11:
        /*000c*/ 	.word	0x00000000
        /*0010*/ 	.short	0x0006
        /*0012*/ 	.short	0x002c
        /*0014*/ 	.byte	0x00, 0xf0, 0x11, 0x00


	//----- nvinfo : EIATTR_KPARAM_INFO
	.align		4
.L_12:
        /*0018*/ 	.byte	0x04, 0x17
        /*001a*/ 	.short	(.L_14 - .L_13)
.L_13:
        /*001c*/ 	.word	0x00000000
        /*0020*/ 	.short	0x0005
        /*0022*/ 	.short	0x0028
        /*0024*/ 	.byte	0x00, 0xf0, 0x11, 0x00


	//----- nvinfo : EIATTR_KPARAM_INFO
	.align		4
.L_14:
        /*0028*/ 	.byte	0x04, 0x17
        /*002a*/ 	.short	(.L_16 - .L_15)
.L_15:
        /*002c*/ 	.word	0x00000000
        /*0030*/ 	.short	0x0004
        /*0032*/ 	.short	0x0020
        /*0034*/ 	.byte	0x00, 0xf4, 0x21, 0x00


	//----- nvinfo : EIATTR_KPARAM_INFO
	.align		4
.L_16:
        /*0038*/ 	.byte	0x04, 0x17
        /*003a*/ 	.short	(.L_18 - .L_17)
.L_17:
        /*003c*/ 	.word	0x00000000
        /*0040*/ 	.short	0x0003
        /*0042*/ 	.short	0x0018
        /*0044*/ 	.byte	0x00, 0xf4, 0x21, 0x00


	//----- nvinfo : EIATTR_KPARAM_INFO
	.align		4
.L_18:
        /*0048*/ 	.byte	0x04, 0x17
        /*004a*/ 	.short	(.L_20 - .L_19)
.L_19:
        /*004c*/ 	.word	0x00000000
        /*0050*/ 	.short	0x0002
        /*0052*/ 	.short	0x0010
        /*0054*/ 	.byte	0x00, 0xf4, 0x21, 0x00


	//----- nvinfo : EIATTR_KPARAM_INFO
	.align		4
.L_20:
        /*0058*/ 	.byte	0x04, 0x17
        /*005a*/ 	.short	(.L_22 - .L_21)
.L_21:
        /*005c*/ 	.word	0x00000000
        /*0060*/ 	.short	0x0001
        /*0062*/ 	.short	0x0008
        /*0064*/ 	.byte	0x00, 0xf4, 0x21, 0x00


	//----- nvinfo : EIATTR_KPARAM_INFO
	.align		4
.L_22:
        /*0068*/ 	.byte	0x04, 0x17
        /*006a*/ 	.short	(.L_24 - .L_23)
.L_23:
        /*006c*/ 	.word	0x00000000
        /*0070*/ 	.short	0x0000
        /*0072*/ 	.short	0x0000
        /*0074*/ 	.byte	0x00, 0xf4, 0x21, 0x00


	//----- nvinfo : EIATTR_SPARSE_MMA_MASK
	.align		4
.L_24:
        /*0078*/ 	.byte	0x03, 0x50
        /*007a*/ 	.short	0x0000


	//----- nvinfo : EIATTR_MAXREG_COUNT
	.align		4
        /*007c*/ 	.byte	0x03, 0x1b
        /*007e*/ 	.short	0x00ff


	//----- nvinfo : EIATTR_COOP_GROUP_MASK_REGIDS
	.align		4
        /*0080*/ 	.byte	0x04, 0x29
        /*0082*/ 	.short	(.L_26 - .L_25)


	//   ....[0]....
.L_25:
        /*0084*/ 	.word	0xffffffff


	//   ....[1]....
        /*0088*/ 	.word	0xffffffff


	//   ....[2]....
        /*008c*/ 	.word	0xffffffff


	//   ....[3]....
        /*0090*/ 	.word	0xffffffff


	//   ....[4]....
        /*0094*/ 	.word	0xffffffff


	//   ....[5]....
        /*0098*/ 	.word	0xffffffff


	//   ....[6]....
        /*009c*/ 	.word	0xffffffff


	//   ....[7]....
        /*00a0*/ 	.word	0xffffffff


	//   ....[8]....
        /*00a4*/ 	.word	0xffffffff


	//   ....[9]....
        /*00a8*/ 	.word	0xffffffff


	//----- nvinfo : EIATTR_COOP_GROUP_INSTR_OFFSETS
	.align		4
.L_26:
        /*00ac*/ 	.byte	0x04, 0x28
        /*00ae*/ 	.short	(.L_28 - .L_27)


	//   ....[0]....
.L_27:
        /*00b0*/ 	.word	0x000006b0


	//   ....[1]....
        /*00b4*/ 	.word	0x000006f0


	//   ....[2]....
        /*00b8*/ 	.word	0x00000750


	//   ....[3]....
        /*00bc*/ 	.word	0x00000770


	//   ....[4]....
        /*00c0*/ 	.word	0x00000790


	//   ....[5]....
        /*00c4*/ 	.word	0x000008a0


	//   ....[6]....
        /*00c8*/ 	.word	0x000008c0


	//   ....[7]....
        /*00cc*/ 	.word	0x00000990


	//   ....[8]....
        /*00d0*/ 	.word	0x000009b0


	//   ....[9]....
        /*00d4*/ 	.word	0x000009e0


	//----- nvinfo : EIATTR_EXIT_INSTR_OFFSETS
	.align		4
.L_28:
        /*00d8*/ 	.byte	0x04, 0x1c
        /*00da*/ 	.short	(.L_30 - .L_29)


	//   ....[0]....
.L_29:
        /*00dc*/ 	.word	0x00000b70


	//   ....[1]....
        /*00e0*/ 	.word	0x00000b90


	//----- nvinfo : EIATTR_REQNTID
	.align		4
.L_30:
        /*00e4*/ 	.byte	0x04, 0x10
        /*00e6*/ 	.short	(.L_32 - .L_31)
.L_31:
        /*00e8*/ 	.word	0x00000100
        /*00ec*/ 	.word	0x00000001
        /*00f0*/ 	.word	0x00000001


	//----- nvinfo : EIATTR_CBANK_PARAM_SIZE
	.align		4
.L_32:
        /*00f4*/ 	.byte	0x03, 0x19
        /*00f6*/ 	.short	0x0030


	//----- nvinfo : EIATTR_PARAM_CBANK
	.align		4
        /*00f8*/ 	.byte	0x04, 0x0a
        /*00fa*/ 	.short	(.L_34 - .L_33)
	.align		4
.L_33:
        /*00fc*/ 	.word	index@(.nv.constant0.triton_per_fused_convolution_native_group_norm_0)
        /*0100*/ 	.short	0x0210
        /*0102*/ 	.short	0x0030


	//----- nvinfo : EIATTR_SW_WAR
	.align		4
.L_34:
        /*0104*/ 	.byte	0x04, 0x36
        /*0106*/ 	.short	(.L_36 - .L_35)
.L_35:
        /*0108*/ 	.word	0x00000008
.L_36:


//--------------------- .nv.callgraph             --------------------------
	.section	.nv.callgraph,"",@"SHT_CUDA_CALLGRAPH"
	.align	4
	.sectionentsize	8
	.align		4
        /*0000*/ 	.word	0x00000000
	.align		4
        /*0004*/ 	.word	0xffffffff
	.align		4
        /*0008*/ 	.word	0x00000000
	.align		4
        /*000c*/ 	.word	0xfffffffe
	.align		4
        /*0010*/ 	.word	0x00000000
	.align		4
        /*0014*/ 	.word	0xfffffffd
	.align		4
        /*0018*/ 	.word	0x00000000
	.align		4
        /*001c*/ 	.word	0xfffffffc


//--------------------- .nv.constant4             --------------------------
	.section	.nv.constant4,"a",@progbits
	.align	8
	.align		8
.nv.constant4:
        /*0000*/ 	.dword	_$_str


//--------------------- .text.triton_per_fused_convolution_native_group_norm_0 --------------------------
	.section	.text.triton_per_fused_convolution_native_group_norm_0,"ax",@progbits
	.sectionflags	@"SHF_BARRIERS=1"
	.align	128
        .global         triton_per_fused_convolution_native_group_norm_0
        .type           triton_per_fused_convolution_native_group_norm_0,@function
        .size           triton_per_fused_convolution_native_group_norm_0,(.L_x_1 - triton_per_fused_convolution_native_group_norm_0)
        .other          triton_per_fused_convolution_native_group_norm_0,@"STO_CUDA_ENTRY STV_DEFAULT"
triton_per_fused_convolution_native_group_norm_0:
.text.triton_per_fused_convolution_native_group_norm_0:
[----:B------:R-:W0:Y:S01]  /*0000*/  LDC R1, c[0x0][0x28] ;  /* 0x00000a00ff017b82 */ /* 0x000e220000000800 */
[----:B------:R-:W1:Y:S07]  /*0010*/  S2R R0, SR_TID.X ;  /* 0x0000000000007919 */ /* 0x000e6e0000002100 */
[----:B------:R-:W2:Y:S01]  /*0020*/  LDC.64 R2, c[0x0][0x210] ;  /* 0x00008400ff027b82 */ /* 0x000ea20000000a00 */
[----:B------:R-:W-:Y:S01]  /*0030*/  CS2R R6, SRZ ;  /* 0x0000000000067805 */ /* 0x000fe2000001ff00 */
[----:B------:R-:W-:Y:S01]  /*0040*/  ULDC.64 UR6, c[0x0][0x208] ;  /* 0x0000820000067ab9 */ /* 0x000fe20000000a00 */
[----:B------:R-:W3:Y:S01]  /*0050*/  S2R R8, SR_CTAID.X ;  /* 0x0000000000087919 */ /* 0x000ee20000002500 */
[----:B-1----:R-:W-:Y:S01]  /*0060*/  SHF.R.U32.HI R12, RZ, 0x5, R0 ;  /* 0x00000005ff0c7819 */ /* 0x002fe20000011600 */
[----:B------:R-:W-:-:S02]  /*0070*/  IMAD.SHL.U32 R10, R0, 0x4, RZ ;  /* 0x00000004000a7824 */ /* 0x000fc400078e00ff */
[----:B---3--:R-:W-:Y:S01]  /*0080*/  IMAD.SHL.U32 R13, R8, 0x8, RZ ;  /* 0x00000008080d7824 */ /* 0x008fe200078e00ff */
[----:B------:R-:W-:Y:S02]  /*0090*/  SGXT.U32 R12, R12, 0x3 ;  /* 0x000000030c0c781a */ /* 0x000fe40000000000 */
[----:B------:R-:W-:Y:S02]  /*00a0*/  LOP3.LUT R5, R10, 0x7c, RZ, 0xc0, !PT ;  /* 0x0000007c0a057812 */ /* 0x000fe400078ec0ff */
[----:B------:R-:W-:-:S04]  /*00b0*/  LOP3.LUT R4, R13, R12, RZ, 0xfc, !PT ;  /* 0x0000000c0d047212 */ /* 0x000fc800078efcff */
[C---:B------:R-:W-:Y:S01]  /*00c0*/  ISETP.GE.AND P1, PT, R4.reuse, 0x40, PT ;  /* 0x000000400400780c */ /* 0x040fe20003f26270 */
[----:B------:R-:W-:-:S04]  /*00d0*/  IMAD R5, R4, 0x80, R5 ;  /* 0x0000008004057824 */ /* 0x000fc800078e0205 */
[----:B--2---:R-:W-:Y:S01]  /*00e0*/  IMAD.WIDE R2, R5, 0x4, R2 ;  /* 0x0000000405027825 */ /* 0x004fe200078e0202 */
[----:B------:R-:W-:-:S07]  /*00f0*/  CS2R R4, SRZ ;  /* 0x0000000000047805 */ /* 0x000fce000001ff00 */
[----:B------:R-:W2:Y:S01]  /*0100*/  @!P1 LDG.E.128 R4, desc[UR6][R2.64] ;  /* 0x0000000602049981 */ /* 0x000ea2000c1e1d00 */
[----:B------:R-:W1:Y:S01]  /*0110*/  S2UR UR5, SR_CgaCtaId ;  /* 0x00000000000579c3 */ /* 0x000e620000008800 */
[----:B------:R-:W-:Y:S01]  /*0120*/  IMAD.SHL.U32 R14, R0, 0x20, RZ ;  /* 0x00000020000e7824 */ /* 0x000fe200078e00ff */
[----:B------:R-:W-:Y:S01]  /*0130*/  SHF.R.S32.HI R17, RZ, 0x1c, R8 ;  /* 0x0000001cff117819 */ /* 0x000fe20000011408 */
[----:B------:R-:W-:Y:S01]  /*0140*/  UMOV UR4, 0x400 ;  /* 0x0000040000047882 */ /* 0x000fe20000000000 */
[----:B------:R-:W-:Y:S02]  /*0150*/  LOP3.LUT R8, R13, 0x7, R0, 0xf8, !PT ;  /* 0x000000070d087812 */ /* 0x000fe400078ef800 */
[----:B------:R-:W-:Y:S02]  /*0160*/  LOP3.LUT R13, R14, 0x3e0, RZ, 0xc0, !PT ;  /* 0x000003e00e0d7812 */ /* 0x000fe400078ec0ff */
[----:B------:R-:W3:Y:S01]  /*0170*/  LDC.64 R14, c[0x0][0x218] ;  /* 0x00008600ff0e7b82 */ /* 0x000ee20000000a00 */
[----:B------:R-:W-:-:S02]  /*0180*/  SGXT R17, R17, 0x1 ;  /* 0x000000011111781a */ /* 0x000fc40000000200 */
[C---:B------:R-:W-:Y:S02]  /*0190*/  LOP3.LUT R18, R13.reuse, 0x8, RZ, 0xfc, !PT ;  /* 0x000000080d127812 */ /* 0x040fe400078efcff */
[C---:B------:R-:W-:Y:S02]  /*01a0*/  LOP3.LUT R20, R13.reuse, 0x10, RZ, 0xfc, !PT ;  /* 0x000000100d147812 */ /* 0x040fe400078efcff */
[C---:B------:R-:W-:Y:S02]  /*01b0*/  LOP3.LUT R21, R13.reuse, 0x18, RZ, 0xfc, !PT ;  /* 0x000000180d157812 */ /* 0x040fe400078efcff */
[----:B------:R-:W-:Y:S02]  /*01c0*/  LOP3.LUT R16, R13, R12, RZ, 0xfc, !PT ;  /* 0x0000000c0d107212 */ /* 0x000fe400078efcff */
[----:B------:R-:W-:Y:S02]  /*01d0*/  LEA.HI R17, R17, R8, RZ, 0x4 ;  /* 0x0000000811117211 */ /* 0x000fe400078f20ff */
[----:B------:R-:W-:-:S02]  /*01e0*/  ISETP.GE.AND P2, PT, R8, 0x40, PT ;  /* 0x000000400800780c */ /* 0x000fc40003f46270 */
[----:B------:R-:W-:Y:S01]  /*01f0*/  LOP3.LUT R17, R17, 0x7ffffff0, RZ, 0xc0, !PT ;  /* 0x7ffffff011117812 */ /* 0x000fe200078ec0ff */
[----:B-1----:R-:W-:-:S04]  /*0200*/  UPRMT UR4, UR5, 0x654, UR4 ;  /* 0x0000065405047896 */ /* 0x002fc80008000004 */
[----:B------:R-:W-:Y:S02]  /*0210*/  IMAD.IADD R17, R8, 0x1, -R17 ;  /* 0x0000000108117824 */ /* 0x000fe400078e0a11 */
[----:B------:R-:W-:Y:S02]  /*0220*/  LEA.HI R19, R13, UR4, RZ, 0x1f ;  /* 0x000000040d137c11 */ /* 0x000fe4000f8ff8ff */
[----:B------:R-:W-:Y:S01]  /*0230*/  LEA.HI R13, R18, UR4, RZ, 0x1f ;  /* 0x00000004120d7c11 */ /* 0x000fe2000f8ff8ff */
[----:B------:R-:W-:Y:S01]  /*0240*/  IMAD.SHL.U32 R17, R17, 0x2, RZ ;  /* 0x0000000211117824 */ /* 0x000fe200078e00ff */
[----:B------:R-:W-:Y:S02]  /*0250*/  LEA.HI R25, R20, UR4, RZ, 0x1f ;  /* 0x0000000414197c11 */ /* 0x000fe4000f8ff8ff */
[----:B------:R-:W-:Y:S01]  /*0260*/  LEA.HI R27, R21, UR4, RZ, 0x1f ;  /* 0x00000004151b7c11 */ /* 0x000fe2000f8ff8ff */
[C---:B------:R-:W-:Y:S02]  /*0270*/  IMAD R21, R16.reuse, 0x4, R19 ;  /* 0x0000000410157824 */ /* 0x040fe400078e0213 */
[----:B------:R-:W-:-:S02]  /*0280*/  IMAD R23, R16, 0x4, R13 ;  /* 0x0000000410177824 */ /* 0x000fc400078e020d */
[C---:B------:R-:W-:Y:S02]  /*0290*/  IMAD R22, R16.reuse, 0x4, R25 ;  /* 0x0000000410167824 */ /* 0x040fe400078e0219 */
[----:B------:R-:W-:Y:S01]  /*02a0*/  IMAD R27, R16, 0x4, R27 ;  /* 0x00000004101b7824 */ /* 0x000fe200078e021b */
[----:B------:R-:W-:Y:S01]  /*02b0*/  ISETP.GE.AND P3, PT, R0, 0x40, PT ;  /* 0x000000400000780c */ /* 0x000fe20003f66270 */
[----:B---3--:R-:W-:-:S04]  /*02c0*/  IMAD.WIDE R16, R17, 0x4, R14 ;  /* 0x0000000411107825 */ /* 0x008fc800078e020e */
[----:B------:R-:W-:Y:S01]  /*02d0*/  IMAD.MOV.U32 R13, RZ, RZ, RZ ;  /* 0x000000ffff0d7224 */ /* 0x000fe200078e00ff */
[----:B--2---:R-:W-:Y:S01]  /*02e0*/  SEL R4, R4, RZ, !P1 ;  /* 0x000000ff04047207 */ /* 0x004fe20004800000 */
[----:B------:R-:W-:Y:S01]  /*02f0*/  IMAD.SHL.U32 R12, R12, 0x4, RZ ;  /* 0x000000040c0c7824 */ /* 0x000fe200078e00ff */
[----:B------:R-:W-:Y:S01]  /*0300*/  SEL R18, R5, RZ, !P1 ;  /* 0x000000ff05127207 */ /* 0x000fe20004800000 */
[----:B------:R-:W-:Y:S01]  /*0310*/  IMAD.MOV.U32 R5, RZ, RZ, RZ ;  /* 0x000000ffff057224 */ /* 0x000fe200078e00ff */
[----:B------:R-:W-:Y:S01]  /*0320*/  SEL R19, R6, RZ, !P1 ;  /* 0x000000ff06137207 */ /* 0x000fe20004800000 */
[----:B------:R1:W-:Y:S01]  /*0330*/  STS [R21], R4 ;  /* 0x0000000415007388 */ /* 0x0003e20000000800 */
[----:B------:R-:W-:Y:S02]  /*0340*/  SEL R20, R7, RZ, !P1 ;  /* 0x000000ff07147207 */ /* 0x000fe40004800000 */
[----:B------:R-:W-:Y:S01]  /*0350*/  CS2R R6, SRZ ;  /* 0x0000000000067805 */ /* 0x000fe2000001ff00 */
[----:B------:R-:W2:Y:S01]  /*0360*/  LDC.64 R24, c[0x0][0x230] ;  /* 0x00008c00ff187b82 */ /* 0x000ea20000000a00 */
[----:B------:R-:W-:Y:S04]  /*0370*/  STS [R23+0x20], R18 ;  /* 0x0000201217007388 */ /* 0x000fe80000000800 */
[----:B------:R3:W-:Y:S04]  /*0380*/  STS [R22+0x40], R19 ;  /* 0x0000401316007388 */ /* 0x0007e80000000800 */
[----:B------:R4:W-:Y:S01]  /*0390*/  STS [R27+0x60], R20 ;  /* 0x000060141b007388 */ /* 0x0009e20000000800 */
[----:B------:R-:W-:Y:S06]  /*03a0*/  BAR.SYNC.DEFER_BLOCKING 0x0 ;  /* 0x0000000000007b1d */ /* 0x000fec0000010000 */
[----:B------:R-:W5:Y:S04]  /*03b0*/  @!P2 LDG.E.EL R6, desc[UR6][R16.64] ;  /* 0x000000061006a981 */ /* 0x000f68000c2e1900 */
[----:B------:R-:W5:Y:S04]  /*03c0*/  @!P2 LDG.E.EL R5, desc[UR6][R16.64] ;  /* 0x000000061005a981 */ /* 0x000f68000c2e1900 */
[----:B------:R-:W5:Y:S04]  /*03d0*/  @!P2 LDG.E.EL R13, desc[UR6][R16.64+0x4] ;  /* 0x00000406100da981 */ /* 0x000f68000c2e1900 */
[----:B------:R1:W5:Y:S01]  /*03e0*/  @!P2 LDG.E.EL R7, desc[UR6][R16.64+0x4] ;  /* 0x000004061007a981 */ /* 0x000362000c2e1900 */
[----:B------:R-:W-:Y:S01]  /*03f0*/  LOP3.LUT R14, R0, 0xff, RZ, 0xc0, !PT ;  /* 0x000000ff000e7812 */ /* 0x000fe200078ec0ff */
[----:B--2---:R-:W-:Y:S01]  /*0400*/  IMAD.WIDE R24, R8, 0x4, R24 ;  /* 0x0000000408187825 */ /* 0x004fe200078e0218 */
[----:B-1----:R-:W-:-:S02]  /*0410*/  SHF.R.U32.HI R4, RZ, 0x1, R0 ;  /* 0x00000001ff047819 */ /* 0x002fc40000011600 */
[C---:B------:R-:W-:Y:S02]  /*0420*/  LOP3.LUT R15, R14.reuse, 0x100, RZ, 0xfc, !PT ;  /* 0x000001000e0f7812 */ /* 0x040fe400078efcff */
[----:B---3--:R-:W-:Y:S02]  /*0430*/  LOP3.LUT R19, R14, 0x200, RZ, 0xfc, !PT ;  /* 0x000002000e137812 */ /* 0x008fe400078efcff */
[----:B------:R-:W-:Y:S02]  /*0440*/  SHF.R.U32.HI R18, RZ, 0x1, R15 ;  /* 0x00000001ff127819 */ /* 0x000fe4000001160f */
[----:B------:R-:W-:Y:S02]  /*0450*/  LOP3.LUT R15, R4, 0x7c, RZ, 0xc0, !PT ;  /* 0x0000007c040f7812 */ /* 0x000fe400078ec0ff */
[----:B------:R-:W-:Y:S02]  /*0460*/  SHF.R.U32.HI R19, RZ, 0x1, R19 ;  /* 0x00000001ff137819 */ /* 0x000fe40000011613 */
[----:B------:R-:W-:Y:S01]  /*0470*/  LOP3.LUT R18, R18, 0xfc, RZ, 0xc0, !PT ;  /* 0x000000fc12127812 */ /* 0x000fe200078ec0ff */
[----:B------:R-:W-:Y:S01]  /*0480*/  VIADD R15, R15, UR4 ;  /* 0x000000040f0f7c36 */ /* 0x000fe20008000000 */
[----:B----4-:R-:W-:-:S02]  /*0490*/  LOP3.LUT R20, R14, 0x300, RZ, 0xfc, !PT ;  /* 0x000003000e147812 */ /* 0x010fc400078efcff */
[----:B------:R-:W-:Y:S01]  /*04a0*/  LOP3.LUT R19, R19, 0x17c, RZ, 0xc0, !PT ;  /* 0x0000017c13137812 */ /* 0x000fe200078ec0ff */
[----:B0-----:R-:W-:Y:S01]  /*04b0*/  VIADD R17, R18, UR4 ;  /* 0x0000000412117c36 */ /* 0x001fe20008000000 */
[----:B------:R-:W-:Y:S01]  /*04c0*/  SHF.R.U32.HI R20, RZ, 0x1, R20 ;  /* 0x00000001ff147819 */ /* 0x000fe20000011614 */
[----:B------:R-:W-:Y:S01]  /*04d0*/  IMAD R15, R14, 0x4, R15 ;  /* 0x000000040e0f7824 */ /* 0x000fe200078e020f */
[----:B------:R-:W-:Y:S01]  /*04e0*/  LOP3.LUT R4, R4, 0x70, RZ, 0xc0, !PT ;  /* 0x0000007004047812 */ /* 0x000fe200078ec0ff */
[----:B------:R-:W-:Y:S01]  /*04f0*/  VIADD R19, R19, UR4 ;  /* 0x0000000413137c36 */ /* 0x000fe20008000000 */
[----:B------:R-:W-:Y:S01]  /*0500*/  LOP3.LUT R20, R20, 0x1fc, RZ, 0xc0, !PT ;  /* 0x000001fc14147812 */ /* 0x000fe200078ec0ff */
[C---:B------:R-:W-:Y:S02]  /*0510*/  IMAD R17, R14.reuse, 0x4, R17 ;  /* 0x000000040e117824 */ /* 0x040fe400078e0211 */
[----:B------:R-:W-:Y:S01]  /*0520*/  IMAD R19, R14, 0x4, R19 ;  /* 0x000000040e137824 */ /* 0x000fe200078e0213 */
[----:B------:R-:W0:Y:S01]  /*0530*/  LDS R15, [R15] ;  /* 0x000000000f0f7984 */ /* 0x000e220000000800 */
[----:B------:R-:W-:-:S03]  /*0540*/  VIADD R21, R20, UR4 ;  /* 0x0000000414157c36 */ /* 0x000fc60008000000 */
[----:B------:R-:W1:Y:S01]  /*0550*/  LDS R17, [R17+0x400] ;  /* 0x0004000011117984 */ /* 0x000e620000000800 */
[----:B------:R-:W-:-:S03]  /*0560*/  IMAD R21, R14, 0x4, R21 ;  /* 0x000000040e157824 */ /* 0x000fc600078e0215 */
[----:B------:R-:W2:Y:S04]  /*0570*/  LDS R16, [R19+0x800] ;  /* 0x0008000013107984 */ /* 0x000ea80000000800 */
[----:B------:R3:W4:Y:S02]  /*0580*/  LDS R18, [R21+0xc00] ;  /* 0x000c000015127984 */ /* 0x0007240000000800 */
[----:B---3--:R-:W-:Y:S01]  /*0590*/  SHF.R.U32.HI R21, RZ, 0x3, R0 ;  /* 0x00000003ff157819 */ /* 0x008fe20000011600 */
[----:B------:R-:W-:Y:S01]  /*05a0*/  BAR.SYNC.DEFER_BLOCKING 0x0 ;  /* 0x0000000000007b1d */ /* 0x000fe20000010000 */
[----:B-----5:R-:W-:Y:S02]  /*05b0*/  SEL R6, R6, RZ, !P2 ;  /* 0x000000ff06067207 */ /* 0x020fe40005000000 */
[----:B------:R-:W-:-:S03]  /*05c0*/  SEL R20, R5, RZ, !P2 ;  /* 0x000000ff05147207 */ /* 0x000fc60005000000 */
[----:B0-----:R-:W-:Y:S01]  /*05d0*/  FADD R14, R15, R6 ;  /* 0x000000060f0e7221 */ /* 0x001fe20000000000 */
[----:B------:R-:W-:Y:S01]  /*05e0*/  SEL R5, R13, RZ, !P2 ;  /* 0x000000ff0d057207 */ /* 0x000fe20005000000 */
[----:B-1----:R-:W-:Y:S01]  /*05f0*/  FADD R13, R17, R20 ;  /* 0x00000014110d7221 */ /* 0x002fe20000000000 */
[----:B------:R-:W-:-:S03]  /*0600*/  SEL R7, R7, RZ, !P2 ;  /* 0x000000ff07077207 */ /* 0x000fc60005000000 */
[----:B--2---:R-:W-:Y:S01]  /*0610*/  FADD R16, R16, R5 ;  /* 0x0000000510107221 */ /* 0x004fe20000000000 */
[----:B------:R-:W-:Y:S01]  /*0620*/  FADD R5, R14, R13 ;  /* 0x0000000d0e057221 */ /* 0x000fe20000000000 */
[----:B----4-:R-:W-:-:S03]  /*0630*/  FADD R18, R18, R7 ;  /* 0x0000000712127221 */ /* 0x010fc60000000000 */
[----:B------:R-:W-:Y:S01]  /*0640*/  FADD R5, R16, R5 ;  /* 0x0000000510057221 */ /* 0x000fe20000000000 */
[----:B------:R-:W-:-:S03]  /*0650*/  LOP3.LUT R7, R0, 0x7, RZ, 0xc0, !PT ;  /* 0x0000000700077812 */ /* 0x000fc600078ec0ff */
[----:B------:R-:W-:Y:S01]  /*0660*/  FADD R5, R18, R5 ;  /* 0x0000000512057221 */ /* 0x000fe20000000000 */
[----:B------:R-:W-:-:S04]  /*0670*/  ISETP.NE.AND P0, PT, R7, RZ, PT ;  /* 0x000000ff0700720c */ /* 0x000fc80003f05270 */
[----:B------:R-:W-:Y:S02]  /*0680*/  FSEL R15, R5, RZ, !P2 ;  /* 0x000000ff050f7208 */ /* 0x000fe40005000000 */
[C---:B------:R-:W-:Y:S02]  /*0690*/  LOP3.LUT R5, R0.reuse, 0x1f, RZ, 0xc0, !PT ;  /* 0x0000001f00057812 */ /* 0x040fe400078ec0ff */
[----:B------:R-:W-:Y:S01]  /*06a0*/  ISETP.LT.AND P0, PT, R0, 0x40, !P0 ;  /* 0x000000400000780c */ /* 0x000fe20004701270 */
[----:B------:R-:W0:Y:S01]  /*06b0*/  SHFL.BFLY PT, R6, R15, 0x10, 0x1f ;  /* 0x0e001f000f067f89 */ /* 0x000e2200000e0000 */
[----:B------:R-:W-:Y:S01]  /*06c0*/  ISETP.GE.U32.AND P4, PT, R5, 0x8, PT ;  /* 0x000000080500780c */ /* 0x000fe20003f86070 */
[----:B------:R-:W-:Y:S02]  /*06d0*/  IMAD.SHL.U32 R5, R7, 0x20, RZ ;  /* 0x0000002007057824 */ /* 0x000fe400078e00ff */
[----:B0-----:R-:W-:-:S05]  /*06e0*/  FADD R17, R15, R6 ;  /* 0x000000060f117221 */ /* 0x001fca0000000000 */
[----:B------:R-:W0:Y:S02]  /*06f0*/  SHFL.BFLY PT, R6, R17, 0x8, 0x1f ;  /* 0x0d001f0011067f89 */ /* 0x000e2400000e0000 */
[----:B0-----:R-:W-:Y:S01]  /*0700*/  FADD R19, R17, R6 ;  /* 0x0000000611137221 */ /* 0x001fe20000000000 */
[----:B------:R-:W-:-:S05]  /*0710*/  LOP3.LUT R6, R5, R12, RZ, 0xfc, !PT ;  /* 0x0000000c05067212 */ /* 0x000fca00078efcff */
[----:B------:R-:W-:Y:S01]  /*0720*/  @!P4 STS [R6+UR4], R19 ;  /* 0x000000130600c988 */ /* 0x000fe20008000804 */
[----:B------:R-:W-:Y:S06]  /*0730*/  BAR.SYNC.DEFER_BLOCKING 0x0 ;  /* 0x0000000000007b1d */ /* 0x000fec0000010000 */
[----:B------:R-:W0:Y:S04]  /*0740*/  @!P3 LDS R11, [R10+UR4] ;  /* 0x000000040a0bb984 */ /* 0x000e280008000800 */
[----:B0-----:R-:W0:Y:S02]  /*0750*/  SHFL.BFLY PT, R20, R11, 0x4, 0x1f ;  /* 0x0c801f000b147f89 */ /* 0x001e2400000e0000 */
[----:B0-----:R-:W-:-:S05]  /*0760*/  FADD R20, R11, R20 ;  /* 0x000000140b147221 */ /* 0x001fca0000000000 */
[----:B------:R-:W0:Y:S02]  /*0770*/  SHFL.BFLY PT, R15, R20, 0x2, 0x1f ;  /* 0x0c401f00140f7f89 */ /* 0x000e2400000e0000 */
[----:B0-----:R-:W-:-:S05]  /*0780*/  FADD R15, R20, R15 ;  /* 0x0000000f140f7221 */ /* 0x001fca0000000000 */
[----:B------:R-:W0:Y:S02]  /*0790*/  SHFL.BFLY PT, R22, R15, 0x1, 0x1f ;  /* 0x0c201f000f167f89 */ /* 0x000e2400000e0000 */
[----:B0-----:R-:W-:-:S05]  /*07a0*/  FADD R7, R15, R22 ;  /* 0x000000160f077221 */ /* 0x001fca0000000000 */
[----:B------:R-:W-:Y:S01]  /*07b0*/  @P0 STS [R10+UR4], R7 ;  /* 0x000000070a000988 */ /* 0x000fe20008000804 */
[----:B------:R-:W-:Y:S06]  /*07c0*/  BAR.SYNC.DEFER_BLOCKING 0x0 ;  /* 0x0000000000007b1d */ /* 0x000fec0000010000 */
[----:B------:R-:W0:Y:S02]  /*07d0*/  LDS R17, [R5+UR4] ;  /* 0x0000000405117984 */ /* 0x000e240008000800 */
[----:B0-----:R-:W-:-:S04]  /*07e0*/  FMUL R11, R17, 0.0078125 ;  /* 0x3c000000110b7820 */ /* 0x001fc80000400000 */
[--C-:B------:R-:W-:Y:S01]  /*07f0*/  FADD R19, R13, -R11.reuse ;  /* 0x8000000b0d137221 */ /* 0x100fe20000000000 */
[--C-:B------:R-:W-:Y:S01]  /*0800*/  FADD R17, R14, -R11.reuse ;  /* 0x8000000b0e117221 */ /* 0x100fe20000000000 */
[----:B------:R-:W-:Y:S02]  /*0810*/  FADD R15, R16, -R11 ;  /* 0x8000000b100f7221 */ /* 0x000fe40000000000 */
[----:B------:R-:W-:-:S04]  /*0820*/  FMUL R20, R19, R19 ;  /* 0x0000001313147220 */ /* 0x000fc80000400000 */
[----:B------:R-:W-:Y:S01]  /*0830*/  FFMA R20, R17, R17, R20 ;  /* 0x0000001111147223 */ /* 0x000fe20000000014 */
[----:B------:R-:W-:-:S03]  /*0840*/  FADD R17, R18, -R11 ;  /* 0x8000000b12117221 */ /* 0x000fc60000000000 */
[----:B------:R-:W-:-:S04]  /*0850*/  FFMA R20, R15, R15, R20 ;  /* 0x0000000f0f147223 */ /* 0x000fc80000000014 */
[----:B------:R-:W-:Y:S01]  /*0860*/  FFMA R20, R17, R17, R20 ;  /* 0x0000001111147223 */ /* 0x000fe20000000014 */
[----:B------:R-:W-:-:S04]  /*0870*/  IMAD.SHL.U32 R17, R0, 0x80, RZ ;  /* 0x0000008000117824 */ /* 0x000fc800078e00ff */
[----:B------:R-:W-:Y:S02]  /*0880*/  FSEL R20, R20, RZ, !P2 ;  /* 0x000000ff14147208 */ /* 0x000fe40005000000 */
[----:B------:R-:W-:-:S03]  /*0890*/  LOP3.LUT R17, R17, 0x380, RZ, 0xc0, !PT ;  /* 0x0000038011117812 */ /* 0x000fc600078ec0ff */
[----:B------:R-:W0:Y:S02]  /*08a0*/  SHFL.BFLY PT, R7, R20, 0x10, 0x1f ;  /* 0x0e001f0014077f89 */ /* 0x000e2400000e0000 */
[----:B0-----:R-:W-:-:S05]  /*08b0*/  FADD R7, R20, R7 ;  /* 0x0000000714077221 */ /* 0x001fca0000000000 */
[----:B------:R-:W0:Y:S02]  /*08c0*/  SHFL.BFLY PT, R22, R7, 0x8, 0x1f ;  /* 0x0d001f0007167f89 */ /* 0x000e2400000e0000 */
[----:B0-----:R-:W-:Y:S01]  /*08d0*/  FADD R19, R7, R22 ;  /* 0x0000001607137221 */ /* 0x001fe20000000000 */
[----:B------:R-:W-:Y:S06]  /*08e0*/  BAR.SYNC.DEFER_BLOCKING 0x0 ;  /* 0x0000000000007b1d */ /* 0x000fec0000010000 */
[----:B------:R0:W-:Y:S02]  /*08f0*/  @!P4 STS [R6+UR4], R19 ;  /* 0x000000130600c988 */ /* 0x0001e40008000804 */
[----:B------:R-:W-:Y:S01]  /*0900*/  BAR.SYNC.DEFER_BLOCKING 0x0 ;  /* 0x0000000000007b1d */ /* 0x000fe20000010000 */
[----:B0-----:R-:W-:Y:S01]  /*0910*/  SGXT.U32 R6, R21, 0x5 ;  /* 0x000000051506781a */ /* 0x001fe20000000000 */
[----:B------:R-:W-:-:S03]  /*0920*/  IMAD.SHL.U32 R19, R0, 0x10, RZ ;  /* 0x0000001000137824 */ /* 0x000fc600078e00ff */
[C---:B------:R-:W-:Y:S02]  /*0930*/  LOP3.LUT R6, R17.reuse, R6, RZ, 0xfc, !PT ;  /* 0x0000000611067212 */ /* 0x040fe400078efcff */
[----:B------:R-:W-:Y:S02]  /*0940*/  LEA.HI R17, R17, UR4, RZ, 0x1d ;  /* 0x0000000411117c11 */ /* 0x000fe4000f8fe8ff */
[----:B------:R-:W-:-:S03]  /*0950*/  LOP3.LUT R19, R19, 0xff0, RZ, 0xc0, !PT ;  /* 0x00000ff013137812 */ /* 0x000fc600078ec0ff */
[----:B------:R-:W-:Y:S01]  /*0960*/  IMAD R17, R6, 0x4, R17 ;  /* 0x0000000406117824 */ /* 0x000fe200078e0211 */
[----:B------:R-:W-:Y:S01]  /*0970*/  IADD3 R4, R19, UR4, R4 ;  /* 0x0000000413047c10 */ /* 0x000fe2000fffe004 */
[----:B------:R-:W0:Y:S04]  /*0980*/  @!P3 LDS R9, [R10+UR4] ;  /* 0x000000040a09b984 */ /* 0x000e280008000800 */
[----:B0-----:R-:W0:Y:S02]  /*0990*/  SHFL.BFLY PT, R22, R9, 0x4, 0x1f ;  /* 0x0c801f0009167f89 */ /* 0x001e2400000e0000 */
[----:B0-----:R-:W-:-:S05]  /*09a0*/  FADD R22, R9, R22 ;  /* 0x0000001609167221 */ /* 0x001fca0000000000 */
[----:B------:R-:W0:Y:S02]  /*09b0*/  SHFL.BFLY PT, R15, R22, 0x2, 0x1f ;  /* 0x0c401f00160f7f89 */ /* 0x000e2400000e0000 */
[----:B0-----:R-:W-:Y:S02]  /*09c0*/  FADD R15, R22, R15 ;  /* 0x0000000f160f7221 */ /* 0x001fe40000000000 */
[----:B------:R-:W0:Y:S03]  /*09d0*/  LDC.64 R22, c[0x0][0x220] ;  /* 0x00008800ff167b82 */ /* 0x000e260000000a00 */
[----:B------:R-:W1:Y:S01]  /*09e0*/  SHFL.BFLY PT, R20, R15, 0x1, 0x1f ;  /* 0x0c201f000f147f89 */ /* 0x000e6200000e0000 */
[----:B0-----:R-:W-:-:S04]  /*09f0*/  IMAD.WIDE R22, R8, 0x4, R22 ;  /* 0x0000000408167825 */ /* 0x001fc800078e0216 */
[----:B-1----:R-:W-:Y:S01]  /*0a00*/  FADD R7, R15, R20 ;  /* 0x000000140f077221 */ /* 0x002fe20000000000 */
[----:B------:R-:W-:Y:S01]  /*0a10*/  SHF.R.U32.HI R15, RZ, 0x3, R0 ;  /* 0x00000003ff0f7819 */ /* 0x000fe20000011600 */
[----:B------:R-:W-:Y:S01]  /*0a20*/  IMAD.MOV.U32 R0, RZ, RZ, 0x3c000000 ;  /* 0x3c000000ff007424 */ /* 0x000fe200078e00ff */
[----:B------:R-:W0:Y:S02]  /*0a30*/  LDC.64 R20, c[0x0][0x228] ;  /* 0x00008a00ff147b82 */ /* 0x000e240000000a00 */
[----:B------:R-:W-:Y:S01]  /*0a40*/  @P0 STS [R10+UR4], R7 ;  /* 0x000000070a000988 */ /* 0x000fe20008000804 */
[----:B------:R-:W-:-:S05]  /*0a50*/  SGXT.U32 R15, R15, 0x2 ;  /* 0x000000020f0f781a */ /* 0x000fca0000000000 */
[----:B------:R-:W-:Y:S01]  /*0a60*/  BAR.SYNC.DEFER_BLOCKING 0x0 ;  /* 0x0000000000007b1d */ /* 0x000fe20000010000 */
[----:B------:R-:W-:-:S04]  /*0a70*/  LOP3.LUT P0, RZ, R12, R15, RZ, 0xfc, !PT ;  /* 0x0000000f0cff7212 */ /* 0x000fc8000780fcff */
[C---:B------:R-:W-:Y:S01]  /*0a80*/  ISETP.LT.AND P0, PT, R8.reuse, 0x40, !P0 ;  /* 0x000000400800780c */ /* 0x040fe20004701270 */
[----:B0-----:R-:W-:Y:S01]  /*0a90*/  IMAD.WIDE R20, R8, 0x4, R20 ;  /* 0x0000000408147825 */ /* 0x001fe200078e0214 */
[----:B------:R-:W0:Y:S01]  /*0aa0*/  LDS R9, [R5+UR4] ;  /* 0x0000000405097984 */ /* 0x000e220008000800 */
[----:B------:R-:W-:Y:S06]  /*0ab0*/  BAR.SYNC.DEFER_BLOCKING 0x0 ;  /* 0x0000000000007b1d */ /* 0x000fec0000010000 */
[----:B------:R-:W-:Y:S04]  /*0ac0*/  STS [R17], R14 ;  /* 0x0000000e11007388 */ /* 0x000fe80000000800 */
[----:B------:R1:W-:Y:S04]  /*0ad0*/  STS [R17+0x80], R13 ;  /* 0x0000800d11007388 */ /* 0x0003e80000000800 */
[----:B------:R-:W-:Y:S04]  /*0ae0*/  STS [R17+0x100], R16 ;  /* 0x0001001011007388 */ /* 0x000fe80000000800 */
[----:B------:R-:W-:Y:S01]  /*0af0*/  STS [R17+0x180], R18 ;  /* 0x0001801211007388 */ /* 0x000fe20000000800 */
[----:B0-----:R-:W-:Y:S01]  /*0b00*/  FFMA R0, R9, R0, 9.9999997473787516356e-06 ;  /* 0x3727c5ac09007423 */ /* 0x001fe20000000000 */
[----:B------:R-:W-:Y:S06]  /*0b10*/  BAR.SYNC.DEFER_BLOCKING 0x0 ;  /* 0x0000000000007b1d */ /* 0x000fec0000010000 */
[----:B-1----:R-:W0:Y:S01]  /*0b20*/  MUFU.RSQ R13, R0 ;  /* 0x00000000000d7308 */ /* 0x002e220000001400 */
[----:B------:R-:W1:Y:S04]  /*0b30*/  LDS.128 R4, [R4] ;  /* 0x0000000004047984 */ /* 0x000e680000000c00 */
[----:B-1----:R1:W-:Y:S04]  /*0b40*/  @!P1 STG.E.128 desc[UR6][R2.64], R4 ;  /* 0x0000000402009986 */ /* 0x0023e8000c101d06 */
[----:B0-----:R1:W-:Y:S04]  /*0b50*/  @P0 STG.E desc[UR6][R24.64], R13 ;  /* 0x0000000d18000986 */ /* 0x0013e8000c101906 */
[----:B------:R1:W-:Y:S01]  /*0b60*/  @P0 STG.E desc[UR6][R22.64], R11 ;  /* 0x0000000b16000986 */ /* 0x0003e2000c101906 */
[----:B------:R-:W-:Y:S05]  /*0b70*/  @!P0 EXIT ;  /* 0x000000000000894d */ /* 0x000fea0003800000 */
[----:B------:R-:W-:Y:S01]  /*0b80*/  STG.E desc[UR6][R20.64], R9 ;  /* 0x0000000914007986 */ /* 0x000fe2000c101906 */
[----:B------:R-:W-:Y:S05]  /*0b90*/  EXIT ;  /* 0x000000000000794d */ /* 0x000fea0003800000 */
.L_x_0:
[----:B------:R-:W-:-:S00]  /*0ba0*/  BRA `(.L_x_0) ;  /* 0xfffffffc00fc7947 */ /* 0x000fc0000383ffff */
[----:B------:R-:W-:-:S00]  /*0bb0*/  NOP ;  /* 0x0000000000007918 */ /* 0x000fc00000000000 */
        /* <DEDUP_REMOVED lines=12> */
.L_x_1:


//--------------------- .nv.global.init           --------------------------
	.section	.nv.global.init,"aw",@progbits
.nv.global.init:
	.type		_$_str,@object
	.size		_$_str,(.L_0 - _$_str)
_$_str:
        /*0000*/ 	.byte	0x5f, 0x5f, 0x43, 0x55, 0x44, 0x41, 0x5f, 0x46, 0x54, 0x5a, 0x00
.L_0:


//--------------------- .nv.shared.triton_per_fused_convolution_native_group_norm_0 --------------------------
	.section	.nv.shared.triton_per_fused_convolution_native_group_norm_0,"aw",@nobits
	.sectionflags	@""
	.align	16
	.zero		1024


//--------------------- .nv.constant0.triton_per_fused_convolution_native_group_norm_0 --------------------------
	.section	.nv.constant0.triton_per_fused_convolution_native_group_norm_0,"a",@progbits
	.sectionflags	@""
	.align	4
.nv.constant0.triton_per_fused_convolution_native_group_norm_0:
	.zero		576
